	.headerflags	@"EF_CUDA_TEXMODE_UNIFIED EF_CUDA_64BIT_ADDRESS EF_CUDA_ACCELERATORS EF_CUDA_SM90 EF_CUDA_VIRTUAL_SM(EF_CUDA_SM90)"
	.elftype	@"ET_EXEC"


//--------------------- .nv.info                  --------------------------
	.section	.nv.info,"",@"SHT_CUDA_INFO"
	.align	4


	//----- nvinfo : EIATTR_REGCOUNT
	.align		4
        /*0000*/ 	.byte	0x04, 0x2f
        /*0002*/ 	.short	(.L_1 - .L_0)
	.align		4
.L_0:
        /*0004*/ 	.word	index@(triton_poi_fused_cat_4)
        /*0008*/ 	.word	0x00000013


	//----- nvinfo : EIATTR_MIN_STACK_SIZE
	.align		4
.L_1:
        /*000c*/ 	.byte	0x04, 0x12
        /*000e*/ 	.short	(.L_3 - .L_2)
	.align		4
.L_2:
        /*0010*/ 	.word	index@(triton_poi_fused_cat_4)
        /*0014*/ 	.word	0x00000000


	//----- nvinfo : EIATTR_FRAME_SIZE
	.align		4
.L_3:
        /*0018*/ 	.byte	0x04, 0x11
        /*001a*/ 	.short	(.L_5 - .L_4)
	.align		4
.L_4:
        /*001c*/ 	.word	index@(triton_poi_fused_cat_4)
        /*0020*/ 	.word	0x00000000


	//----- nvinfo : EIATTR_MIN_STACK_SIZE
	.align		4
.L_5:
        /*0024*/ 	.byte	0x04, 0x12
        /*0026*/ 	.short	(.L_7 - .L_6)
	.align		4
.L_6:
        /*0028*/ 	.word	index@(triton_poi_fused_cat_4)
        /*002c*/ 	.word	0x00000000
.L_7:


//--------------------- .nv.info.triton_poi_fused_cat_4 --------------------------
	.section	.nv.info.triton_poi_fused_cat_4,"",@"SHT_CUDA_INFO"
	.sectionflags	@""
	.align	4


	//----- nvinfo : EIATTR_CUDA_API_VERSION
	.align		4
        /*0000*/ 	.byte	0x04, 0x37
        /*0002*/ 	.short	(.L_9 - .L_8)
.L_8:
        /*0004*/ 	.word	0x0000007c


	//----- nvinfo : EIATTR_KPARAM_INFO
	.align		4
.L_9:
        /*0008*/ 	.byte	0x04, 0x17
        /*000a*/ 	.short	(.L_11 - .L_10)
.L_10:
        /*000c*/ 	.word	0x00000000
        /*0010*/ 	.short	0x0004
        /*0012*/ 	.short	0x0020
        /*0014*/ 	.byte	0x00, 0xf0, 0x11, 0x00


	//----- nvinfo : EIATTR_KPARAM_INFO
	.align		4
.L_11:
        /*0018*/ 	.byte	0x04, 0x17
        /*001a*/ 	.short	(.L_13 - .L_12)
.L_12:
        /*001c*/ 	.word	0x00000000
        /*0020*/ 	.short	0x0003
        /*0022*/ 	.short	0x0018
        /*0024*/ 	.byte	0x00, 0xf4, 0x21, 0x00


	//----- nvinfo : EIATTR_KPARAM_INFO
	.align		4
.L_13:
        /*0028*/ 	.byte	0x04, 0x17
        /*002a*/ 	.short	(.L_15 - .L_14)
.L_14:
        /*002c*/ 	.word	0x00000000
        /*0030*/ 	.short	0x0002
        /*0032*/ 	.short	0x0010
        /*0034*/ 	.byte	0x00, 0xf4, 0x21, 0x00


	//----- nvinfo : EIATTR_KPARAM_INFO
	.align		4
.L_15:
        /*0038*/ 	.byte	0x04, 0x17
        /*003a*/ 	.short	(.L_17 - .L_16)
.L_16:
        /*003c*/ 	.word	0x00000000
        /*0040*/ 	.short	0x0001
        /*0042*/ 	.short	0x0008
        /*0044*/ 	.byte	0x00, 0xf4, 0x21, 0x00


	//----- nvinfo : EIATTR_KPARAM_INFO
	.align		4
.L_17:
        /*0048*/ 	.byte	0x04, 0x17
        /*004a*/ 	.short	(.L_19 - .L_18)
.L_18:
        /*004c*/ 	.word	0x00000000
        /*0050*/ 	.short	0x0000
        /*0052*/ 	.short	0x0000
        /*0054*/ 	.byte	0x00, 0xf4, 0x21, 0x00


	//----- nvinfo : EIATTR_SPARSE_MMA_MASK
	.align		4
.L_19:
        /*0058*/ 	.byte	0x03, 0x50
        /*005a*/ 	.short	0x0000


	//----- nvinfo : EIATTR_MAXREG_COUNT
	.align		4
        /*005c*/ 	.byte	0x03, 0x1b
        /*005e*/ 	.short	0x00ff


	//----- nvinfo : EIATTR_EXIT_INSTR_OFFSETS
	.align		4
        /*0060*/ 	.byte	0x04, 0x1c
        /*0062*/ 	.short	(.L_21 - .L_20)


	//   ....[0]....
.L_20:
        /*0064*/ 	.word	0x00000390


	//----- nvinfo : EIATTR_REQNTID
	.align		4
.L_21:
        /*0068*/ 	.byte	0x04, 0x10
        /*006a*/ 	.short	(.L_23 - .L_22)
.L_22:
        /*006c*/ 	.word	0x00000100
        /*0070*/ 	.word	0x00000001
        /*0074*/ 	.word	0x00000001


	//----- nvinfo : EIATTR_CBANK_PARAM_SIZE
	.align		4
.L_23:
        /*0078*/ 	.byte	0x03, 0x19
        /*007a*/ 	.short	0x0024


	//----- nvinfo : EIATTR_PARAM_CBANK
	.align		4
        /*007c*/ 	.byte	0x04, 0x0a
        /*007e*/ 	.short	(.L_25 - .L_24)
	.align		4
.L_24:
        /*0080*/ 	.word	index@(.nv.constant0.triton_poi_fused_cat_4)
        /*0084*/ 	.short	0x0210
        /*0086*/ 	.short	0x0024


	//----- nvinfo : EIATTR_SW_WAR
	.align		4
.L_25:
        /*0088*/ 	.byte	0x04, 0x36
        /*008a*/ 	.short	(.L_27 - .L_26)
.L_26:
        /*008c*/ 	.word	0x00000008
.L_27:


//--------------------- .nv.callgraph             --------------------------
	.section	.nv.callgraph,"",@"SHT_CUDA_CALLGRAPH"
	.align	4
	.sectionentsize	8
	.align		4
        /*0000*/ 	.word	0x00000000
	.align		4
        /*0004*/ 	.word	0xffffffff
	.align		4
        /*0008*/ 	.word	0x00000000
	.align		4
        /*000c*/ 	.word	0xfffffffe
	.align		4
        /*0010*/ 	.word	0x00000000
	.align		4
        /*0014*/ 	.word	0xfffffffd
	.align		4
        /*0018*/ 	.word	0x00000000
	.align		4
        /*001c*/ 	.word	0xfffffffc


//--------------------- .text.triton_poi_fused_cat_4 --------------------------
	.section	.text.triton_poi_fused_cat_4,"ax",@progbits
	.align	128
        .global         triton_poi_fused_cat_4
        .type           triton_poi_fused_cat_4,@function
        .size           triton_poi_fused_cat_4,(.L_x_1 - triton_poi_fused_cat_4)
        .other          triton_poi_fused_cat_4,@"STO_CUDA_ENTRY STV_DEFAULT"
triton_poi_fused_cat_4:
.text.triton_poi_fused_cat_4:
[----:B------:R-:W-:Y:S01]  /*0000*/  LDC R1, c[0x0][0x28] ;  /* 0x00000a00ff017b82 */ /* 0x000fe20000000800 */
[----:B------:R-:W1:Y:S01]  /*0010*/  S2R R0, SR_TID.X ;  /* 0x0000000000007919 */ /* 0x000e620000002100 */
[----:B------:R-:W-:Y:S01]  /*0020*/  CS2R R14, SRZ ;  /* 0x00000000000e7805 */ /* 0x000fe2000001ff00 */
[----:B------:R-:W-:Y:S01]  /*0030*/  ULDC.64 UR4, c[0x0][0x208] ;  /* 0x0000820000047ab9 */ /* 0x000fe20000000a00 */
[----:B------:R-:W2:Y:S01]  /*0040*/  S2R R5, SR_CTAID.X ;  /* 0x0000000000057919 */ /* 0x000ea20000002500 */
[----:B-1----:R-:W-:Y:S01]  /*0050*/  IMAD.SHL.U32 R0, R0, 0x2, RZ ;  /* 0x0000000200007824 */ /* 0x002fe200078e00ff */
[----:B--2---:R-:W-:-:S04]  /*0060*/  SHF.R.S32.HI R3, RZ, 0x16, R5 ;  /* 0x00000016ff037819 */ /* 0x004fc80000011405 */
[----:B------:R-:W-:Y:S02]  /*0070*/  LOP3.LUT R0, R0, 0x1fe, RZ, 0xc0, !PT ;  /* 0x000001fe00007812 */ /* 0x000fe400078ec0ff */
[----:B------:R-:W-:-:S03]  /*0080*/  SGXT R3, R3, 0x1 ;  /* 0x000000010303781a */ /* 0x000fc60000000200 */
[----:B------:R-:W-:Y:S02]  /*0090*/  IMAD R0, R5, 0x200, R0 ;  /* 0x0000020005007824 */ /* 0x000fe400078e0200 */
[----:B------:R-:W1:Y:S02]  /*00a0*/  LDC.64 R4, c[0x0][0x220] ;  /* 0x00008800ff047b82 */ /* 0x000e640000000a00 */
[----:B------:R-:W-:Y:S01]  /*00b0*/  IMAD.HI R8, R0, 0x2aaaaaab, RZ ;  /* 0x2aaaaaab00087827 */ /* 0x000fe200078e02ff */
[----:B------:R-:W-:-:S04]  /*00c0*/  LEA.HI R6, R3, R0, RZ, 0xc ;  /* 0x0000000003067211 */ /* 0x000fc800078f60ff */
[----:B------:R-:W-:Y:S01]  /*00d0*/  SHF.R.S32.HI R7, RZ, 0xc, R6 ;  /* 0x0000000cff077819 */ /* 0x000fe20000011406 */
[----:B------:R-:W2:Y:S01]  /*00e0*/  LDC.64 R2, c[0x0][0x218] ;  /* 0x00008600ff027b82 */ /* 0x000ea20000000a00 */
[----:B------:R-:W-:-:S03]  /*00f0*/  LOP3.LUT R13, R6, 0xfffff000, RZ, 0xc0, !PT ;  /* 0xfffff000060d7812 */ /* 0x000fc600078ec0ff */
[----:B------:R-:W-:-:S04]  /*0100*/  IMAD.HI R9, R7, 0x2aaaaaab, RZ ;  /* 0x2aaaaaab07097827 */ /* 0x000fc800078e02ff */
[----:B------:R-:W-:Y:S01]  /*0110*/  IMAD.IADD R6, R0, 0x1, -R13 ;  /* 0x0000000100067824 */ /* 0x000fe200078e0a0d */
[----:B------:R-:W-:-:S04]  /*0120*/  SHF.R.U32.HI R10, RZ, 0x1f, R9 ;  /* 0x0000001fff0a7819 */ /* 0x000fc80000011609 */
[----:B------:R-:W-:Y:S02]  /*0130*/  LEA.HI R10, R9, R10, RZ, 0x1c ;  /* 0x0000000a090a7211 */ /* 0x000fe400078fe0ff */
[----:B------:R-:W-:-:S03]  /*0140*/  SHF.R.U32.HI R9, RZ, 0x1f, R8 ;  /* 0x0000001fff097819 */ /* 0x000fc60000011608 */
[----:B------:R-:W-:Y:S01]  /*0150*/  IMAD R12, R10, -0x60, R7 ;  /* 0xffffffa00a0c7824 */ /* 0x000fe200078e0207 */
[----:B------:R-:W-:-:S03]  /*0160*/  LEA.HI.SX32 R11, R8, R9, 0x10 ;  /* 0x00000009080b7211 */ /* 0x000fc600078f82ff */
[C---:B------:R-:W-:Y:S01]  /*0170*/  VIADD R9, R12.reuse, 0xffffffc0 ;  /* 0xffffffc00c097836 */ /* 0x040fe20000000000 */
[----:B------:R-:W-:Y:S01]  /*0180*/  ISETP.GT.AND P1, PT, R12, 0x3f, PT ;  /* 0x0000003f0c00780c */ /* 0x000fe20003f24270 */
[----:B------:R-:W-:Y:S02]  /*0190*/  IMAD R8, R11, 0x20000, R6 ;  /* 0x000200000b087824 */ /* 0x000fe400078e0206 */
[----:B------:R-:W3:Y:S02]  /*01a0*/  LDC.64 R6, c[0x0][0x210] ;  /* 0x00008400ff067b82 */ /* 0x000ee40000000a00 */
[C---:B------:R-:W-:Y:S02]  /*01b0*/  IMAD R13, R9.reuse, 0x1000, R8 ;  /* 0x00001000090d7824 */ /* 0x040fe400078e0208 */
[----:B-1----:R-:W-:-:S04]  /*01c0*/  IMAD.WIDE R8, R9, 0x4, R4 ;  /* 0x0000000409087825 */ /* 0x002fc800078e0204 */
[----:B--2---:R-:W-:Y:S01]  /*01d0*/  IMAD.WIDE R4, R13, 0x4, R2 ;  /* 0x000000040d047825 */ /* 0x004fe200078e0202 */
[----:B------:R-:W-:Y:S01]  /*01e0*/  CS2R R2, SRZ ;  /* 0x0000000000027805 */ /* 0x000fe2000001ff00 */
[----:B------:R-:W2:Y:S04]  /*01f0*/  @P1 LDG.E.EL R14, desc[UR4][R8.64] ;  /* 0x00000004080e1981 */ /* 0x000ea8000c2e1900 */
[----:B------:R-:W4:Y:S04]  /*0200*/  @P1 LDG.E.EL R15, desc[UR4][R8.64] ;  /* 0x00000004080f1981 */ /* 0x000f28000c2e1900 */
[----:B------:R-:W5:Y:S01]  /*0210*/  @P1 LDG.E.64 R2, desc[UR4][R4.64] ;  /* 0x0000000404021981 */ /* 0x000f62000c1e1b00 */
[----:B------:R-:W-:Y:S01]  /*0220*/  IMAD R10, R11, -0x60000, R0 ;  /* 0xfffa00000b0a7824 */ /* 0x000fe200078e0200 */
[----:B------:R-:W-:-:S03]  /*0230*/  ISETP.GE.AND P0, PT, R12, 0x40, PT ;  /* 0x000000400c00780c */ /* 0x000fc60003f06270 */
[----:B------:R-:W-:Y:S01]  /*0240*/  IMAD R11, R11, 0x40000, R10 ;  /* 0x000400000b0b7824 */ /* 0x000fe200078e020a */
[----:B------:R-:W-:-:S03]  /*0250*/  CS2R R12, SRZ ;  /* 0x00000000000c7805 */ /* 0x000fc6000001ff00 */
[----:B---3--:R-:W-:Y:S02]  /*0260*/  IMAD.WIDE R6, R11, 0x4, R6 ;  /* 0x000000040b067825 */ /* 0x008fe400078e0206 */
[----:B------:R-:W1:Y:S04]  /*0270*/  LDC.64 R10, c[0x0][0x228] ;  /* 0x00008a00ff0a7b82 */ /* 0x000e680000000a00 */
[----:B------:R-:W3:Y:S01]  /*0280*/  @!P0 LDG.E.64 R12, desc[UR4][R6.64] ;  /* 0x00000004060c8981 */ /* 0x000ee2000c1e1b00 */
[----:B----4-:R-:W-:Y:S02]  /*0290*/  SEL R15, R15, RZ, P1 ;  /* 0x000000ff0f0f7207 */ /* 0x010fe40000800000 */
[----:B-----5:R-:W-:Y:S02]  /*02a0*/  SEL R16, R3, RZ, P1 ;  /* 0x000000ff03107207 */ /* 0x020fe40000800000 */
[----:B------:R-:W-:-:S02]  /*02b0*/  SEL R2, R2, RZ, P1 ;  /* 0x000000ff02027207 */ /* 0x000fc40000800000 */
[----:B--2---:R-:W-:Y:S02]  /*02c0*/  SEL R3, R14, RZ, P1 ;  /* 0x000000ff0e037207 */ /* 0x004fe40000800000 */
[----:B------:R-:W-:Y:S02]  /*02d0*/  FSETP.GT.AND P2, PT, R16, -R15, PT ;  /* 0x8000000f1000720b */ /* 0x000fe40003f44000 */
[C---:B------:R-:W-:Y:S01]  /*02e0*/  FSETP.GT.AND P1, PT, R2.reuse, -R3, PT ;  /* 0x800000030200720b */ /* 0x040fe20003f24000 */
[----:B------:R-:W-:Y:S01]  /*02f0*/  FADD R4, R2, R3 ;  /* 0x0000000302047221 */ /* 0x000fe20000000000 */
[----:B------:R-:W-:Y:S01]  /*0300*/  FADD R15, R16, R15 ;  /* 0x0000000f100f7221 */ /* 0x000fe20000000000 */
[----:B---3--:R-:W-:Y:S02]  /*0310*/  SEL R5, R12, RZ, !P0 ;  /* 0x000000ff0c057207 */ /* 0x008fe40004000000 */
[----:B------:R-:W-:-:S06]  /*0320*/  SEL R6, R13, RZ, !P0 ;  /* 0x000000ff0d067207 */ /* 0x000fcc0004000000 */
[----:B------:R-:W-:Y:S02]  /*0330*/  @!P2 FMUL R15, R15, 0.20000000298023223877 ;  /* 0x3e4ccccd0f0fa820 */ /* 0x000fe40000400000 */
[----:B------:R-:W-:Y:S01]  /*0340*/  @!P1 FMUL R4, R4, 0.20000000298023223877 ;  /* 0x3e4ccccd04049820 */ /* 0x000fe20000400000 */
[----:B-1----:R-:W-:-:S04]  /*0350*/  IMAD.WIDE R2, R0, 0x4, R10 ;  /* 0x0000000400027825 */ /* 0x002fc800078e020a */
[----:B------:R-:W-:Y:S02]  /*0360*/  SEL R4, R5, R4, !P0 ;  /* 0x0000000405047207 */ /* 0x000fe40004000000 */
[----:B------:R-:W-:-:S05]  /*0370*/  SEL R5, R6, R15, !P0 ;  /* 0x0000000f06057207 */ /* 0x000fca0004000000 */
[----:B------:R-:W-:Y:S01]  /*0380*/  STG.E.64 desc[UR4][R2.64], R4 ;  /* 0x0000000402007986 */ /* 0x000fe2000c101b04 */
[----:B------:R-:W-:Y:S05]  /*0390*/  EXIT ;  /* 0x000000000000794d */ /* 0x000fea0003800000 */
.L_x_0:
[----:B------:R-:W-:-:S00]  /*03a0*/  BRA `(.L_x_0) ;  /* 0xfffffffc00fc7947 */ /* 0x000fc0000383ffff */
[----:B------:R-:W-:-:S00]  /*03b0*/  NOP ;  /* 0x0000000000007918 */ /* 0x000fc00000000000 */
        /* <DEDUP_REMOVED lines=12> */
.L_x_1:


//--------------------- .nv.constant0.triton_poi_fused_cat_4 --------------------------
	.section	.nv.constant0.triton_poi_fused_cat_4,"a",@progbits
	.sectionflags	@""
	.align	4
.nv.constant0.triton_poi_fused_cat_4:
	.zero		564
